	.headerflags	@"EF_CUDA_TEXMODE_UNIFIED EF_CUDA_64BIT_ADDRESS EF_CUDA_SM89 EF_CUDA_VIRTUAL_SM(EF_CUDA_SM89)"
	.elftype	@"ET_EXEC"


//--------------------- .nv.info                  --------------------------
	.section	.nv.info,"",@"SHT_CUDA_INFO"
	.align	4


	//----- nvinfo : EIATTR_REGCOUNT
	.align		4
        /*0000*/ 	.byte	0x04, 0x2f
        /*0002*/ 	.short	(.L_1 - .L_0)
	.align		4
.L_0:
        /*0004*/ 	.word	index@(triton__0d1d2de)
        /*0008*/ 	.word	0x00000010


	//----- nvinfo : EIATTR_MAX_STACK_SIZE
	.align		4
.L_1:
        /*000c*/ 	.byte	0x04, 0x23
        /*000e*/ 	.short	(.L_3 - .L_2)
	.align		4
.L_2:
        /*0010*/ 	.word	index@(triton__0d1d2de)
        /*0014*/ 	.word	0x00000000


	//----- nvinfo : EIATTR_MIN_STACK_SIZE
	.align		4
.L_3:
        /*0018*/ 	.byte	0x04, 0x12
        /*001a*/ 	.short	(.L_5 - .L_4)
	.align		4
.L_4:
        /*001c*/ 	.word	index@(triton__0d1d2de)
        /*0020*/ 	.word	0x00000000


	//----- nvinfo : EIATTR_FRAME_SIZE
	.align		4
.L_5:
        /*0024*/ 	.byte	0x04, 0x11
        /*0026*/ 	.short	(.L_7 - .L_6)
	.align		4
.L_6:
        /*0028*/ 	.word	index@(triton__0d1d2de)
        /*002c*/ 	.word	0x00000000
.L_7:


//--------------------- .nv.info.triton__0d1d2de  --------------------------
	.section	.nv.info.triton__0d1d2de,"",@"SHT_CUDA_INFO"
	.align	4


	//----- nvinfo : EIATTR_CUDA_API_VERSION
	.align		4
        /*0000*/ 	.byte	0x04, 0x37
        /*0002*/ 	.short	(.L_9 - .L_8)
.L_8:
        /*0004*/ 	.word	0x0000007b


	//----- nvinfo : EIATTR_PARAM_CBANK
	.align		4
.L_9:
        /*0008*/ 	.byte	0x04, 0x0a
        /*000a*/ 	.short	(.L_11 - .L_10)
	.align		4
.L_10:
        /*000c*/ 	.word	index@(.nv.constant0.triton__0d1d2de)
        /*0010*/ 	.short	0x0160
        /*0012*/ 	.short	0x0014


	//----- nvinfo : EIATTR_CBANK_PARAM_SIZE
	.align		4
.L_11:
        /*0014*/ 	.byte	0x03, 0x19
        /*0016*/ 	.short	0x0014


	//----- nvinfo : EIATTR_KPARAM_INFO
	.align		4
        /*0018*/ 	.byte	0x04, 0x17
        /*001a*/ 	.short	(.L_13 - .L_12)
.L_12:
        /*001c*/ 	.word	0x00000000
        /*0020*/ 	.short	0x0002
        /*0022*/ 	.short	0x0010
        /*0024*/ 	.byte	0x00, 0xf0, 0x11, 0x00


	//----- nvinfo : EIATTR_KPARAM_INFO
	.align		4
.L_13:
        /*0028*/ 	.byte	0x04, 0x17
        /*002a*/ 	.short	(.L_15 - .L_14)
.L_14:
        /*002c*/ 	.word	0x00000000
        /*0030*/ 	.short	0x0001
        /*0032*/ 	.short	0x0008
        /*0034*/ 	.byte	0x00, 0xf0, 0x21, 0x00


	//----- nvinfo : EIATTR_KPARAM_INFO
	.align		4
.L_15:
        /*0038*/ 	.byte	0x04, 0x17
        /*003a*/ 	.short	(.L_17 - .L_16)
.L_16:
        /*003c*/ 	.word	0x00000000
        /*0040*/ 	.short	0x0000
        /*0042*/ 	.short	0x0000
        /*0044*/ 	.byte	0x00, 0xf0, 0x21, 0x00


	//----- nvinfo : EIATTR_MAXREG_COUNT
	.align		4
.L_17:
        /*0048*/ 	.byte	0x03, 0x1b
        /*004a*/ 	.short	0x00ff


	//----- nvinfo : EIATTR_EXIT_INSTR_OFFSETS
	.align		4
        /*004c*/ 	.byte	0x04, 0x1c
        /*004e*/ 	.short	(.L_19 - .L_18)


	//   ....[0]....
.L_18:
        /*0050*/ 	.word	0x000002a0


	//----- nvinfo : EIATTR_MAX_THREADS
	.align		4
.L_19:
        /*0054*/ 	.byte	0x04, 0x05
        /*0056*/ 	.short	(.L_21 - .L_20)
.L_20:
        /*0058*/ 	.word	0x00000080
        /*005c*/ 	.word	0x00000001
        /*0060*/ 	.word	0x00000001
.L_21:


//--------------------- .nv.rel.action            --------------------------
	.section	.nv.rel.action,"",@"SHT_CUDA_RELOCINFO"
	.align	8
	.sectionentsize	8
        /*0000*/ 	.byte	0x73, 0x00, 0x00, 0x00, 0x00, 0x00, 0x00, 0x00, 0x00, 0x00, 0x00, 0x11, 0x25, 0x00, 0x05, 0x36


//--------------------- .nv.constant0.triton__0d1d2de --------------------------
	.section	.nv.constant0.triton__0d1d2de,"a",@progbits
	.align	4
.nv.constant0.triton__0d1d2de:
	.zero		372


//--------------------- .text.triton__0d1d2de     --------------------------
	.section	.text.triton__0d1d2de,"ax",@progbits
	.sectioninfo	@"SHI_REGISTERS=16"
	.align	128
        .global         triton__0d1d2de
        .type           triton__0d1d2de,@function
        .size           triton__0d1d2de,(.L_x_1 - triton__0d1d2de)
        .other          triton__0d1d2de,@"STO_CUDA_ENTRY STV_DEFAULT"
triton__0d1d2de:
.text.triton__0d1d2de:
[----:B------:R-:W-:-:S02]  /*0000*/  IMAD.MOV.U32 R1, RZ, RZ, c[0x0][0x28] ;  /* 0x00000a00ff017624 */ /* 0x000fc400078e00ff */
[----:B------:R-:W0:Y:S01]  /*0010*/  S2R R0, SR_TID.X ;  /* 0x0000000000007919 */ /* 0x000e220000002100 */
[----:B------:R-:W-:Y:S01]  /*0020*/  IMAD.MOV.U32 R13, RZ, RZ, 0x2 ;  /* 0x00000002ff0d7424 */ /* 0x000fe200078e00ff */
[----:B------:R-:W-:Y:S02]  /*0030*/  ULDC.64 UR4, c[0x0][0x118] ;  /* 0x0000460000047ab9 */ /* 0x000fe40000000a00 */
[----:B------:R-:W1:Y:S01]  /*0040*/  S2R R5, SR_CTAID.X ;  /* 0x0000000000057919 */ /* 0x000e620000002500 */
[----:B0-----:R-:W-:-:S05]  /*0050*/  IMAD.SHL.U32 R0, R0, 0x8, RZ ;  /* 0x0000000800007824 */ /* 0x001fca00078e00ff */
[----:B------:R-:W-:-:S05]  /*0060*/  LOP3.LUT R0, R0, 0x3f8, RZ, 0xc0, !PT ;  /* 0x000003f800007812 */ /* 0x000fca00078ec0ff */
[----:B-1----:R-:W-:Y:S01]  /*0070*/  IMAD R0, R5, 0x400, R0 ;  /* 0x0000040005007824 */ /* 0x002fe200078e0200 */
[----:B------:R-:W-:-:S04]  /*0080*/  SHF.R.S32.HI R5, RZ, 0x15, R5 ;  /* 0x00000015ff057819 */ /* 0x000fc80000011405 */
[----:B------:R-:W-:Y:S02]  /*0090*/  SHF.R.S32.HI R3, RZ, 0x1f, R0 ;  /* 0x0000001fff037819 */ /* 0x000fe40000011400 */
[----:B------:R-:W-:Y:S02]  /*00a0*/  SGXT R5, R5, 0x1 ;  /* 0x000000010505781a */ /* 0x000fe40000000200 */
[-C--:B------:R-:W-:Y:S02]  /*00b0*/  LEA.HI R3, R3, R0.reuse, RZ, 0x8 ;  /* 0x0000000003037211 */ /* 0x080fe400078f40ff */
[----:B------:R-:W-:Y:S02]  /*00c0*/  LEA.HI R5, R5, R0, RZ, 0xb ;  /* 0x0000000005057211 */ /* 0x000fe400078f58ff */
[----:B------:R-:W-:Y:S02]  /*00d0*/  SHF.R.S32.HI R2, RZ, 0x8, R3 ;  /* 0x00000008ff027819 */ /* 0x000fe40000011403 */
[----:B------:R-:W-:-:S02]  /*00e0*/  LOP3.LUT R3, R3, 0xffffff00, RZ, 0xc0, !PT ;  /* 0xffffff0003037812 */ /* 0x000fc400078ec0ff */
[----:B------:R-:W-:Y:S02]  /*00f0*/  LEA.HI R4, R2, R2, RZ, 0x3 ;  /* 0x0000000202047211 */ /* 0x000fe400078f18ff */
[----:B------:R-:W-:Y:S01]  /*0100*/  SHF.R.S32.HI R6, RZ, 0xb, R5 ;  /* 0x0000000bff067819 */ /* 0x000fe20000011405 */
[----:B------:R-:W-:Y:S01]  /*0110*/  IMAD.IADD R3, R0, 0x1, -R3 ;  /* 0x0000000100037824 */ /* 0x000fe200078e0a03 */
[----:B------:R-:W-:-:S03]  /*0120*/  LOP3.LUT R5, R4, 0x3ff8, RZ, 0xc0, !PT ;  /* 0x00003ff804057812 */ /* 0x000fc600078ec0ff */
[----:B------:R-:W-:Y:S02]  /*0130*/  IMAD R6, R6, 0x100, R3 ;  /* 0x0000010006067824 */ /* 0x000fe400078e0203 */
[----:B------:R-:W-:-:S04]  /*0140*/  IMAD.IADD R5, R2, 0x1, -R5 ;  /* 0x0000000102057824 */ /* 0x000fc800078e0a05 */
[----:B------:R-:W-:-:S04]  /*0150*/  IMAD R5, R5, 0x40000, R6 ;  /* 0x0004000005057824 */ /* 0x000fc800078e0206 */
[----:B------:R-:W-:-:S06]  /*0160*/  IMAD.WIDE R4, R5, R13, c[0x0][0x160] ;  /* 0x0000580005047625 */ /* 0x000fcc00078e020d */
[----:B------:R-:W2:Y:S02]  /*0170*/  LDG.E.128 R4, [R4.64] ;  /* 0x0000000404047981 */ /* 0x000ea4000c1e1d00 */
[----:B--2---:R-:W-:Y:S01]  /*0180*/  PRMT R2, R4, 0x7632, R2 ;  /* 0x0000763204027816 */ /* 0x004fe20000000002 */
[----:B------:R-:W-:Y:S01]  /*0190*/  IMAD.U32 R11, R6, 0x10000, RZ ;  /* 0x00010000060b7824 */ /* 0x000fe200078e00ff */
[C---:B------:R-:W-:Y:S01]  /*01a0*/  PRMT R3, R5.reuse, 0x7632, R3 ;  /* 0x0000763205037816 */ /* 0x040fe20000000003 */
[----:B------:R-:W-:Y:S01]  /*01b0*/  IMAD.U32 R9, R4, 0x10000, RZ ;  /* 0x0001000004097824 */ /* 0x000fe200078e00ff */
[----:B------:R-:W-:Y:S01]  /*01c0*/  PRMT R8, R6, 0x7632, R8 ;  /* 0x0000763206087816 */ /* 0x000fe20000000008 */
[----:B------:R-:W-:Y:S01]  /*01d0*/  IMAD.U32 R10, R5, 0x10000, RZ ;  /* 0x00010000050a7824 */ /* 0x000fe200078e00ff */
[----:B------:R-:W-:Y:S01]  /*01e0*/  PRMT R6, R7, 0x7632, R6 ;  /* 0x0000763207067816 */ /* 0x000fe20000000006 */
[----:B------:R-:W-:Y:S02]  /*01f0*/  IMAD.U32 R2, R2, 0x10000, RZ ;  /* 0x0001000002027824 */ /* 0x000fe400078e00ff */
[----:B------:R-:W-:-:S02]  /*0200*/  IMAD.U32 R3, R3, 0x10000, RZ ;  /* 0x0001000003037824 */ /* 0x000fc400078e00ff */
[----:B------:R-:W-:Y:S01]  /*0210*/  IMAD.U32 R7, R7, 0x10000, RZ ;  /* 0x0001000007077824 */ /* 0x000fe200078e00ff */
[----:B------:R-:W-:Y:S01]  /*0220*/  F2FP.BF16.F32.PACK_AB R4, R2, R9 ;  /* 0x000000090204723e */ /* 0x000fe200000010ff */
[----:B------:R-:W-:Y:S01]  /*0230*/  IMAD.U32 R8, R8, 0x10000, RZ ;  /* 0x0001000008087824 */ /* 0x000fe200078e00ff */
[----:B------:R-:W-:Y:S01]  /*0240*/  F2FP.BF16.F32.PACK_AB R5, R3, R10 ;  /* 0x0000000a0305723e */ /* 0x000fe200000010ff */
[----:B------:R-:W-:Y:S02]  /*0250*/  IMAD.U32 R12, R6, 0x10000, RZ ;  /* 0x00010000060c7824 */ /* 0x000fe400078e00ff */
[----:B------:R-:W-:Y:S01]  /*0260*/  IMAD.WIDE R2, R0, R13, c[0x0][0x168] ;  /* 0x00005a0000027625 */ /* 0x000fe200078e020d */
[----:B------:R-:W-:Y:S02]  /*0270*/  F2FP.BF16.F32.PACK_AB R6, R8, R11 ;  /* 0x0000000b0806723e */ /* 0x000fe400000010ff */
[----:B------:R-:W-:-:S05]  /*0280*/  F2FP.BF16.F32.PACK_AB R7, R12, R7 ;  /* 0x000000070c07723e */ /* 0x000fca00000010ff */
[----:B------:R-:W-:Y:S01]  /*0290*/  STG.E.128 [R2.64], R4 ;  /* 0x0000000402007986 */ /* 0x000fe2000c101d04 */
[----:B------:R-:W-:Y:S05]  /*02a0*/  EXIT ;  /* 0x000000000000794d */ /* 0x000fea0003800000 */
.L_x_0:
[----:B------:R-:W-:-:S00]  /*02b0*/  BRA `(.L_x_0) ;  /* 0xfffffff000007947 */ /* 0x000fc0000383ffff */
[----:B------:R-:W-:-:S00]  /*02c0*/  NOP ;  /* 0x0000000000007918 */ /* 0x000fc00000000000 */
        /* <DEDUP_REMOVED lines=11> */
.L_x_1:
